//
// Generated by NVIDIA NVVM Compiler
//
// Compiler Build ID: CL-36424714
// Cuda compilation tools, release 13.0, V13.0.88
// Based on NVVM 20.0.0
//

.version 9.0
.target sm_100
.address_size 64

	// .globl	_Z9matrixMulPdS_S_iii

.visible .entry _Z9matrixMulPdS_S_iii(
	.param .u64 .ptr .align 1 _Z9matrixMulPdS_S_iii_param_0,
	.param .u64 .ptr .align 1 _Z9matrixMulPdS_S_iii_param_1,
	.param .u64 .ptr .align 1 _Z9matrixMulPdS_S_iii_param_2,
	.param .u32 _Z9matrixMulPdS_S_iii_param_3,
	.param .u32 _Z9matrixMulPdS_S_iii_param_4,
	.param .u32 _Z9matrixMulPdS_S_iii_param_5
)
{
	.reg .pred 	%p<13>;
	.reg .b32 	%r<41>;
	.reg .b64 	%rd<53>;
	.reg .b64 	%fd<68>;

	ld.param.u64 	%rd7, [_Z9matrixMulPdS_S_iii_param_0];
	ld.param.u64 	%rd8, [_Z9matrixMulPdS_S_iii_param_1];
	ld.param.u64 	%rd6, [_Z9matrixMulPdS_S_iii_param_2];
	ld.param.u32 	%r20, [_Z9matrixMulPdS_S_iii_param_3];
	ld.param.u32 	%r18, [_Z9matrixMulPdS_S_iii_param_4];
	ld.param.u32 	%r19, [_Z9matrixMulPdS_S_iii_param_5];
	cvta.to.global.u64 	%rd1, %rd8;
	cvta.to.global.u64 	%rd2, %rd7;
	mov.u32 	%r21, %ctaid.y;
	mov.u32 	%r22, %ntid.y;
	mov.u32 	%r23, %tid.y;
	mad.lo.s32 	%r1, %r21, %r22, %r23;
	mov.u32 	%r24, %ctaid.x;
	mov.u32 	%r25, %ntid.x;
	mov.u32 	%r26, %tid.x;
	mad.lo.s32 	%r2, %r24, %r25, %r26;
	setp.ge.s32 	%p1, %r1, %r20;
	setp.ge.s32 	%p2, %r2, %r19;
	or.pred  	%p3, %p1, %p2;
	@%p3 bra 	$L__BB0_14;
	setp.lt.s32 	%p4, %r18, 1;
	mov.f64 	%fd67, 0d0000000000000000;
	@%p4 bra 	$L__BB0_13;
	mul.lo.s32 	%r3, %r18, %r1;
	and.b32  	%r4, %r18, 7;
	setp.lt.u32 	%p5, %r18, 8;
	mov.f64 	%fd67, 0d0000000000000000;
	mov.b32 	%r39, 0;
	@%p5 bra 	$L__BB0_5;
	and.b32  	%r39, %r18, 2147483640;
	neg.s32 	%r37, %r39;
	shl.b32 	%r7, %r19, 3;
	mul.wide.u32 	%rd9, %r3, 8;
	add.s64 	%rd10, %rd9, %rd2;
	add.s64 	%rd52, %rd10, 32;
	mov.f64 	%fd67, 0d0000000000000000;
	mul.wide.s32 	%rd13, %r19, 8;
	mov.u32 	%r36, %r2;
$L__BB0_4:
	.pragma "nounroll";
	ld.global.f64 	%fd17, [%rd52+-32];
	mul.wide.s32 	%rd11, %r36, 8;
	add.s64 	%rd12, %rd1, %rd11;
	ld.global.f64 	%fd18, [%rd12];
	fma.rn.f64 	%fd19, %fd17, %fd18, %fd67;
	ld.global.f64 	%fd20, [%rd52+-24];
	add.s64 	%rd14, %rd12, %rd13;
	ld.global.f64 	%fd21, [%rd14];
	fma.rn.f64 	%fd22, %fd20, %fd21, %fd19;
	ld.global.f64 	%fd23, [%rd52+-16];
	add.s64 	%rd15, %rd14, %rd13;
	ld.global.f64 	%fd24, [%rd15];
	fma.rn.f64 	%fd25, %fd23, %fd24, %fd22;
	ld.global.f64 	%fd26, [%rd52+-8];
	add.s64 	%rd16, %rd15, %rd13;
	ld.global.f64 	%fd27, [%rd16];
	fma.rn.f64 	%fd28, %fd26, %fd27, %fd25;
	ld.global.f64 	%fd29, [%rd52];
	add.s64 	%rd17, %rd16, %rd13;
	ld.global.f64 	%fd30, [%rd17];
	fma.rn.f64 	%fd31, %fd29, %fd30, %fd28;
	ld.global.f64 	%fd32, [%rd52+8];
	add.s64 	%rd18, %rd17, %rd13;
	ld.global.f64 	%fd33, [%rd18];
	fma.rn.f64 	%fd34, %fd32, %fd33, %fd31;
	ld.global.f64 	%fd35, [%rd52+16];
	add.s64 	%rd19, %rd18, %rd13;
	ld.global.f64 	%fd36, [%rd19];
	fma.rn.f64 	%fd37, %fd35, %fd36, %fd34;
	ld.global.f64 	%fd38, [%rd52+24];
	add.s64 	%rd20, %rd19, %rd13;
	ld.global.f64 	%fd39, [%rd20];
	fma.rn.f64 	%fd67, %fd38, %fd39, %fd37;
	add.s32 	%r37, %r37, 8;
	add.s32 	%r36, %r36, %r7;
	add.s64 	%rd52, %rd52, 64;
	setp.ne.s32 	%p6, %r37, 0;
	@%p6 bra 	$L__BB0_4;
$L__BB0_5:
	setp.eq.s32 	%p7, %r4, 0;
	@%p7 bra 	$L__BB0_13;
	and.b32  	%r13, %r18, 3;
	setp.lt.u32 	%p8, %r4, 4;
	@%p8 bra 	$L__BB0_8;
	add.s32 	%r28, %r39, %r3;
	mul.wide.u32 	%rd21, %r28, 8;
	add.s64 	%rd22, %rd2, %rd21;
	ld.global.f64 	%fd41, [%rd22];
	mad.lo.s32 	%r29, %r39, %r19, %r2;
	mul.wide.s32 	%rd23, %r29, 8;
	add.s64 	%rd24, %rd1, %rd23;
	ld.global.f64 	%fd42, [%rd24];
	fma.rn.f64 	%fd43, %fd41, %fd42, %fd67;
	cvt.u64.u32 	%rd25, %r3;
	cvt.u64.u32 	%rd26, %r39;
	add.s64 	%rd27, %rd26, %rd25;
	shl.b64 	%rd28, %rd27, 3;
	add.s64 	%rd29, %rd2, %rd28;
	ld.global.f64 	%fd44, [%rd29+8];
	mul.wide.s32 	%rd30, %r19, 8;
	add.s64 	%rd31, %rd24, %rd30;
	ld.global.f64 	%fd45, [%rd31];
	fma.rn.f64 	%fd46, %fd44, %fd45, %fd43;
	ld.global.f64 	%fd47, [%rd29+16];
	add.s64 	%rd32, %rd31, %rd30;
	ld.global.f64 	%fd48, [%rd32];
	fma.rn.f64 	%fd49, %fd47, %fd48, %fd46;
	ld.global.f64 	%fd50, [%rd29+24];
	add.s64 	%rd33, %rd32, %rd30;
	ld.global.f64 	%fd51, [%rd33];
	fma.rn.f64 	%fd67, %fd50, %fd51, %fd49;
	add.s32 	%r39, %r39, 4;
$L__BB0_8:
	setp.eq.s32 	%p9, %r13, 0;
	@%p9 bra 	$L__BB0_13;
	setp.eq.s32 	%p10, %r13, 1;
	@%p10 bra 	$L__BB0_11;
	add.s32 	%r30, %r39, %r3;
	mul.wide.u32 	%rd34, %r30, 8;
	add.s64 	%rd35, %rd2, %rd34;
	ld.global.f64 	%fd53, [%rd35];
	mad.lo.s32 	%r31, %r39, %r19, %r2;
	mul.wide.s32 	%rd36, %r31, 8;
	add.s64 	%rd37, %rd1, %rd36;
	ld.global.f64 	%fd54, [%rd37];
	fma.rn.f64 	%fd55, %fd53, %fd54, %fd67;
	cvt.u64.u32 	%rd38, %r3;
	cvt.u64.u32 	%rd39, %r39;
	add.s64 	%rd40, %rd39, %rd38;
	shl.b64 	%rd41, %rd40, 3;
	add.s64 	%rd42, %rd2, %rd41;
	ld.global.f64 	%fd56, [%rd42+8];
	mul.wide.s32 	%rd43, %r19, 8;
	add.s64 	%rd44, %rd37, %rd43;
	ld.global.f64 	%fd57, [%rd44];
	fma.rn.f64 	%fd67, %fd56, %fd57, %fd55;
	add.s32 	%r39, %r39, 2;
$L__BB0_11:
	and.b32  	%r32, %r18, 1;
	setp.eq.b32 	%p11, %r32, 1;
	not.pred 	%p12, %p11;
	@%p12 bra 	$L__BB0_13;
	add.s32 	%r33, %r39, %r3;
	mul.wide.u32 	%rd45, %r33, 8;
	add.s64 	%rd46, %rd2, %rd45;
	ld.global.f64 	%fd58, [%rd46];
	mad.lo.s32 	%r34, %r39, %r19, %r2;
	mul.wide.s32 	%rd47, %r34, 8;
	add.s64 	%rd48, %rd1, %rd47;
	ld.global.f64 	%fd59, [%rd48];
	fma.rn.f64 	%fd67, %fd58, %fd59, %fd67;
$L__BB0_13:
	mad.lo.s32 	%r35, %r19, %r1, %r2;
	cvta.to.global.u64 	%rd49, %rd6;
	mul.wide.s32 	%rd50, %r35, 8;
	add.s64 	%rd51, %rd49, %rd50;
	st.global.f64 	[%rd51], %fd67;
$L__BB0_14:
	ret;

}


// ===== COMPILED SASS (sm_100) =====

	.target	sm_100

	.elftype	@"ET_EXEC"


//--------------------- .note.nv.tkinfo           --------------------------
	.section	.note.nv.tkinfo,"",@"SHT_NOTE"
	.sectionflags	@"SHF_NOTE_NV_TKINFO"
	.tkinfo
        /*0018*/ 	.word	0x00000002
        /*0030*/ 	.string	""
        /*0030*/ 	.string	"ptxas"
        /*0030*/ 	.string	"Cuda compilation tools, release 13.0, V13.0.88"
        /*0030*/ 	.string	"Build cuda_13.0.r13.0/compiler.36424714_0"
        /*0030*/ 	.string	"-arch sm_100 -m 64 "



//--------------------- .note.nv.cuinfo           --------------------------
	.section	.note.nv.cuinfo,"",@"SHT_NOTE"
	.sectionflags	@"SHF_NOTE_NV_CUINFO"
        /*0018*/ 	.short	0x0002
        /*001a*/ 	.short	0x0064
        /*001c*/ 	.short	0x0082
	.zero		2


//--------------------- .nv.info                  --------------------------
	.section	.nv.info,"",@"SHT_CUDA_INFO"
	.align	4


	//----- nvinfo : EIATTR_REGCOUNT
	.align		4
        /*0000*/ 	.byte	0x04, 0x2f
        /*0002*/ 	.short	(.L_1 - .L_0)
	.align		4
.L_0:
        /*0004*/ 	.word	index@(_Z9matrixMulPdS_S_iii)
        /*0008*/ 	.word	0x00000020


	//----- nvinfo : EIATTR_FRAME_SIZE
	.align		4
.L_1:
        /*000c*/ 	.byte	0x04, 0x11
        /*000e*/ 	.short	(.L_3 - .L_2)
	.align		4
.L_2:
        /*0010*/ 	.word	index@(_Z9matrixMulPdS_S_iii)
        /*0014*/ 	.word	0x00000000


	//----- nvinfo : EIATTR_MIN_STACK_SIZE
	.align		4
.L_3:
        /*0018*/ 	.byte	0x04, 0x12
        /*001a*/ 	.short	(.L_5 - .L_4)
	.align		4
.L_4:
        /*001c*/ 	.word	index@(_Z9matrixMulPdS_S_iii)
        /*0020*/ 	.word	0x00000000
.L_5:


//--------------------- .nv.compat                --------------------------
	.section	.nv.compat,"",@"SHT_CUDA_COMPAT_INFO"
	.align	4
        /*0000*/ 	.byte	0x02, 0x09, 0x00, 0x00, 0x02, 0x02, 0x01, 0x00, 0x02, 0x05, 0x05, 0x00, 0x03, 0x07, 0x01, 0x01
        /*0010*/ 	.byte	0x02, 0x03, 0x00, 0x00, 0x02, 0x06, 0x01, 0x00, 0x04, 0x0b, 0x08, 0x00, 0x01, 0x00, 0x00, 0x00
        /*0020*/ 	.byte	0x00, 0x00, 0x00, 0x00


//--------------------- .nv.info._Z9matrixMulPdS_S_iii --------------------------
	.section	.nv.info._Z9matrixMulPdS_S_iii,"",@"SHT_CUDA_INFO"
	.sectionflags	@""
	.align	4


	//----- nvinfo : EIATTR_CUDA_API_VERSION
	.align		4
        /*0000*/ 	.byte	0x04, 0x37
        /*0002*/ 	.short	(.L_7 - .L_6)
.L_6:
        /*0004*/ 	.word	0x00000082


	//----- nvinfo : EIATTR_KPARAM_INFO
	.align		4
.L_7:
        /*0008*/ 	.byte	0x04, 0x17
        /*000a*/ 	.short	(.L_9 - .L_8)
.L_8:
        /*000c*/ 	.word	0x00000000
        /*0010*/ 	.short	0x0005
        /*0012*/ 	.short	0x0020
        /*0014*/ 	.byte	0x00, 0xf0, 0x11, 0x00


	//----- nvinfo : EIATTR_KPARAM_INFO
	.align		4
.L_9:
        /*0018*/ 	.byte	0x04, 0x17
        /*001a*/ 	.short	(.L_11 - .L_10)
.L_10:
        /*001c*/ 	.word	0x00000000
        /*0020*/ 	.short	0x0004
        /*0022*/ 	.short	0x001c
        /*0024*/ 	.byte	0x00, 0xf0, 0x11, 0x00


	//----- nvinfo : EIATTR_KPARAM_INFO
	.align		4
.L_11:
        /*0028*/ 	.byte	0x04, 0x17
        /*002a*/ 	.short	(.L_13 - .L_12)
.L_12:
        /*002c*/ 	.word	0x00000000
        /*0030*/ 	.short	0x0003
        /*0032*/ 	.short	0x0018
        /*0034*/ 	.byte	0x00, 0xf0, 0x11, 0x00


	//----- nvinfo : EIATTR_KPARAM_INFO
	.align		4
.L_13:
        /*0038*/ 	.byte	0x04, 0x17
        /*003a*/ 	.short	(.L_15 - .L_14)
.L_14:
        /*003c*/ 	.word	0x00000000
        /*0040*/ 	.short	0x0002
        /*0042*/ 	.short	0x0010
        /*0044*/ 	.byte	0x00, 0xf5, 0x21, 0x00


	//----- nvinfo : EIATTR_KPARAM_INFO
	.align		4
.L_15:
        /*0048*/ 	.byte	0x04, 0x17
        /*004a*/ 	.short	(.L_17 - .L_16)
.L_16:
        /*004c*/ 	.word	0x00000000
        /*0050*/ 	.short	0x0001
        /*0052*/ 	.short	0x0008
        /*0054*/ 	.byte	0x00, 0xf5, 0x21, 0x00


	//----- nvinfo : EIATTR_KPARAM_INFO
	.align		4
.L_17:
        /*0058*/ 	.byte	0x04, 0x17
        /*005a*/ 	.short	(.L_19 - .L_18)
.L_18:
        /*005c*/ 	.word	0x00000000
        /*0060*/ 	.short	0x0000
        /*0062*/ 	.short	0x0000
        /*0064*/ 	.byte	0x00, 0xf5, 0x21, 0x00


	//----- nvinfo : EIATTR_SPARSE_MMA_MASK
	.align		4
.L_19:
        /*0068*/ 	.byte	0x03, 0x50
        /*006a*/ 	.short	0x0000


	//----- nvinfo : EIATTR_MAXREG_COUNT
	.align		4
        /*006c*/ 	.byte	0x03, 0x1b
        /*006e*/ 	.short	0x00ff


	//----- nvinfo : EIATTR_MERCURY_ISA_VERSION
	.align		4
        /*0070*/ 	.byte	0x03, 0x5f
        /*0072*/ 	.short	0x0101


	//----- nvinfo : EIATTR_VRC_CTA_INIT_COUNT
	.align		4
        /*0074*/ 	.byte	0x02, 0x4a
	.zero		1
	.zero		1


	//----- nvinfo : EIATTR_EXIT_INSTR_OFFSETS
	.align		4
        /*0078*/ 	.byte	0x04, 0x1c
        /*007a*/ 	.short	(.L_21 - .L_20)


	//   ....[0]....
.L_20:
        /*007c*/ 	.word	0x000000d0


	//   ....[1]....
        /*0080*/ 	.word	0x000008f0


	//----- nvinfo : EIATTR_CBANK_PARAM_SIZE
	.align		4
.L_21:
        /*0084*/ 	.byte	0x03, 0x19
        /*0086*/ 	.short	0x0024


	//----- nvinfo : EIATTR_PARAM_CBANK
	.align		4
        /*0088*/ 	.byte	0x04, 0x0a
        /*008a*/ 	.short	(.L_23 - .L_22)
	.align		4
.L_22:
        /*008c*/ 	.word	index@(.nv.constant0._Z9matrixMulPdS_S_iii)
        /*0090*/ 	.short	0x0380
        /*0092*/ 	.short	0x0024


	//----- nvinfo : EIATTR_SW_WAR
	.align		4
.L_23:
        /*0094*/ 	.byte	0x04, 0x36
        /*0096*/ 	.short	(.L_25 - .L_24)
.L_24:
        /*0098*/ 	.word	0x00000008
.L_25:


//--------------------- .nv.callgraph             --------------------------
	.section	.nv.callgraph,"",@"SHT_CUDA_CALLGRAPH"
	.align	4
	.sectionentsize	8
	.align		4
        /*0000*/ 	.word	0x00000000
	.align		4
        /*0004*/ 	.word	0xffffffff
	.align		4
        /*0008*/ 	.word	0x00000000
	.align		4
        /*000c*/ 	.word	0xfffffffe
	.align		4
        /*0010*/ 	.word	0x00000000
	.align		4
        /*0014*/ 	.word	0xfffffffd
	.align		4
        /*0018*/ 	.word	0x00000000
	.align		4
        /*001c*/ 	.word	0xfffffffc


//--------------------- .text._Z9matrixMulPdS_S_iii --------------------------
	.section	.text._Z9matrixMulPdS_S_iii,"ax",@progbits
	.align	128
        .global         _Z9matrixMulPdS_S_iii
        .type           _Z9matrixMulPdS_S_iii,@function
        .size           _Z9matrixMulPdS_S_iii,(.L_x_5 - _Z9matrixMulPdS_S_iii)
        .other          _Z9matrixMulPdS_S_iii,@"STO_CUDA_ENTRY STV_DEFAULT"
_Z9matrixMulPdS_S_iii:
.text._Z9matrixMulPdS_S_iii:
[----:B------:R-:W-:Y:S01]  /*0000*/  LDC R1, c[0x0][0x37c] ;  /* 0x0000df00ff017b82 */ /* 0x000fe20000000800 */
[----:B------:R-:W0:Y:S07]  /*0010*/  S2R R4, SR_TID.X ;  /* 0x0000000000047919 */ /* 0x000e2e0000002100 */
[----:B------:R-:W1:Y:S01]  /*0020*/  LDC R2, c[0x0][0x364] ;  /* 0x0000d900ff027b82 */ /* 0x000e620000000800 */
[----:B------:R-:W2:Y:S01]  /*0030*/  LDCU UR6, c[0x0][0x398] ;  /* 0x00007300ff0677ac */ /* 0x000ea20008000800 */
[----:B------:R-:W1:Y:S06]  /*0040*/  S2R R5, SR_TID.Y ;  /* 0x0000000000057919 */ /* 0x000e6c0000002200 */
[----:B------:R-:W0:Y:S08]  /*0050*/  S2UR UR5, SR_CTAID.X ;  /* 0x00000000000579c3 */ /* 0x000e300000002500 */
[----:B------:R-:W0:Y:S08]  /*0060*/  LDC R3, c[0x0][0x360] ;  /* 0x0000d800ff037b82 */ /* 0x000e300000000800 */
[----:B------:R-:W1:Y:S08]  /*0070*/  S2UR UR4, SR_CTAID.Y ;  /* 0x00000000000479c3 */ /* 0x000e700000002600 */
[----:B------:R-:W3:Y:S01]  /*0080*/  LDC R0, c[0x0][0x3a0] ;  /* 0x0000e800ff007b82 */ /* 0x000ee20000000800 */
[----:B0-----:R-:W-:-:S02]  /*0090*/  IMAD R3, R3, UR5, R4 ;  /* 0x0000000503037c24 */ /* 0x001fc4000f8e0204 */
[----:B-1----:R-:W-:-:S03]  /*00a0*/  IMAD R2, R2, UR4, R5 ;  /* 0x0000000402027c24 */ /* 0x002fc6000f8e0205 */
[----:B---3--:R-:W-:-:S04]  /*00b0*/  ISETP.GE.AND P0, PT, R3, R0, PT ;  /* 0x000000000300720c */ /* 0x008fc80003f06270 */
[----:B--2---:R-:W-:-:S13]  /*00c0*/  ISETP.GE.OR P0, PT, R2, UR6, P0 ;  /* 0x0000000602007c0c */ /* 0x004fda0008706670 */
[----:B------:R-:W-:Y:S05]  /*00d0*/  @P0 EXIT ;  /* 0x000000000000094d */ /* 0x000fea0003800000 */
[----:B------:R-:W0:Y:S01]  /*00e0*/  LDC R5, c[0x0][0x39c] ;  /* 0x0000e700ff057b82 */ /* 0x000e220000000800 */
[----:B------:R-:W1:Y:S01]  /*00f0*/  LDCU.64 UR4, c[0x0][0x358] ;  /* 0x00006b00ff0477ac */ /* 0x000e620008000a00 */
[----:B------:R-:W-:Y:S02]  /*0100*/  CS2R R18, SRZ ;  /* 0x0000000000127805 */ /* 0x000fe4000001ff00 */
[----:B0-----:R-:W-:-:S13]  /*0110*/  ISETP.GE.AND P0, PT, R5, 0x1, PT ;  /* 0x000000010500780c */ /* 0x001fda0003f06270 */
[----:B-1----:R-:W-:Y:S05]  /*0120*/  @!P0 BRA `(.L_x_0) ;  /* 0x0000000400e08947 */ /* 0x002fea0003800000 */
[C---:B------:R-:W-:Y:S01]  /*0130*/  ISETP.GE.U32.AND P1, PT, R5.reuse, 0x8, PT ;  /* 0x000000080500780c */ /* 0x040fe20003f26070 */
[----:B------:R-:W-:Y:S01]  /*0140*/  HFMA2 R7, -RZ, RZ, 0, 0 ;  /* 0x00000000ff077431 */ /* 0x000fe200000001ff */
[----:B------:R-:W-:Y:S01]  /*0150*/  LOP3.LUT R4, R5, 0x7, RZ, 0xc0, !PT ;  /* 0x0000000705047812 */ /* 0x000fe200078ec0ff */
[----:B------:R-:W-:Y:S01]  /*0160*/  IMAD R6, R2, R5, RZ ;  /* 0x0000000502067224 */ /* 0x000fe200078e02ff */
[----:B------:R-:W-:Y:S02]  /*0170*/  CS2R R18, SRZ ;  /* 0x0000000000127805 */ /* 0x000fe4000001ff00 */
[----:B------:R-:W-:-:S07]  /*0180*/  ISETP.NE.AND P0, PT, R4, RZ, PT ;  /* 0x000000ff0400720c */ /* 0x000fce0003f05270 */
[----:B------:R-:W-:Y:S06]  /*0190*/  @!P1 BRA `(.L_x_1) ;  /* 0x0000000000c49947 */ /* 0x000fec0003800000 */
[----:B------:R-:W0:Y:S01]  /*01a0*/  LDC.64 R8, c[0x0][0x380] ;  /* 0x0000e000ff087b82 */ /* 0x000e220000000a00 */
[----:B------:R-:W-:Y:S01]  /*01b0*/  LOP3.LUT R7, R5, 0x7ffffff8, RZ, 0xc0, !PT ;  /* 0x7ffffff805077812 */ /* 0x000fe200078ec0ff */
[----:B------:R-:W-:Y:S01]  /*01c0*/  IMAD.MOV.U32 R27, RZ, RZ, R3 ;  /* 0x000000ffff1b7224 */ /* 0x000fe200078e0003 */
[----:B------:R-:W-:-:S03]  /*01d0*/  CS2R R18, SRZ ;  /* 0x0000000000127805 */ /* 0x000fc6000001ff00 */
[----:B------:R-:W-:Y:S02]  /*01e0*/  IMAD.MOV R26, RZ, RZ, -R7 ;  /* 0x000000ffff1a7224 */ /* 0x000fe400078e0a07 */
[----:B0-----:R-:W-:-:S03]  /*01f0*/  IMAD.WIDE.U32 R8, R6, 0x8, R8 ;  /* 0x0000000806087825 */ /* 0x001fc600078e0008 */
[----:B------:R-:W-:-:S04]  /*0200*/  IADD3 R10, P1, PT, R8, 0x20, RZ ;  /* 0x00000020080a7810 */ /* 0x000fc80007f3e0ff */
[----:B------:R-:W-:-:S09]  /*0210*/  IADD3.X R11, PT, PT, RZ, R9, RZ, P1, !PT ;  /* 0x00000009ff0b7210 */ /* 0x000fd20000ffe4ff */
.L_x_2:
[----:B------:R-:W0:Y:S01]  /*0220*/  LDC.64 R22, c[0x0][0x388] ;  /* 0x0000e200ff167b82 */ /* 0x000e220000000a00 */
[----:B------:R-:W-:Y:S01]  /*0230*/  MOV R8, R10 ;  /* 0x0000000a00087202 */ /* 0x000fe20000000f00 */
[----:B------:R-:W-:-:S05]  /*0240*/  IMAD.MOV.U32 R9, RZ, RZ, R11 ;  /* 0x000000ffff097224 */ /* 0x000fca00078e000b */
[----:B------:R-:W2:Y:S04]  /*0250*/  LDG.E.64 R14, desc[UR4][R8.64+-0x20] ;  /* 0xffffe004080e7981 */ /* 0x000ea8000c1e1b00 */
[----:B------:R-:W3:Y:S01]  /*0260*/  LDG.E.64 R10, desc[UR4][R8.64+-0x18] ;  /* 0xffffe804080a7981 */ /* 0x000ee2000c1e1b00 */
[----:B0-----:R-:W-:-:S05]  /*0270*/  IMAD.WIDE R22, R27, 0x8, R22 ;  /* 0x000000081b167825 */ /* 0x001fca00078e0216 */
[----:B------:R-:W2:Y:S01]  /*0280*/  LDG.E.64 R12, desc[UR4][R22.64] ;  /* 0x00000004160c7981 */ /* 0x000ea2000c1e1b00 */
[----:B------:R-:W-:-:S05]  /*0290*/  IMAD.WIDE R28, R0, 0x8, R22 ;  /* 0x00000008001c7825 */ /* 0x000fca00078e0216 */
[----:B------:R-:W3:Y:S01]  /*02a0*/  LDG.E.64 R16, desc[UR4][R28.64] ;  /* 0x000000041c107981 */ /* 0x000ee2000c1e1b00 */
[C---:B------:R-:W-:Y:S01]  /*02b0*/  IMAD.WIDE R24, R0.reuse, 0x8, R28 ;  /* 0x0000000800187825 */ /* 0x040fe200078e021c */
[----:B--2---:R-:W-:Y:S02]  /*02c0*/  DFMA R18, R14, R12, R18 ;  /* 0x0000000c0e12722b */ /* 0x004fe40000000012 */
[----:B------:R-:W2:Y:S04]  /*02d0*/  LDG.E.64 R14, desc[UR4][R8.64+-0x10] ;  /* 0xfffff004080e7981 */ /* 0x000ea8000c1e1b00 */
[----:B------:R-:W2:Y:S01]  /*02e0*/  LDG.E.64 R12, desc[UR4][R24.64] ;  /* 0x00000004180c7981 */ /* 0x000ea2000c1e1b00 */
[----:B------:R-:W-:Y:S01]  /*02f0*/  IMAD.WIDE R20, R0, 0x8, R24 ;  /* 0x0000000800147825 */ /* 0x000fe200078e0218 */
[----:B---3--:R-:W-:-:S02]  /*0300*/  DFMA R16, R10, R16, R18 ;  /* 0x000000100a10722b */ /* 0x008fc40000000012 */
[----:B------:R-:W3:Y:S04]  /*0310*/  LDG.E.64 R10, desc[UR4][R8.64+-0x8] ;  /* 0xfffff804080a7981 */ /* 0x000ee8000c1e1b00 */
        /* <DEDUP_REMOVED lines=9> */
[----:B------:R-:W-:-:S03]  /*03b0*/  IMAD.WIDE R24, R0, 0x8, R28 ;  /* 0x0000000800187825 */ /* 0x000fc600078e021c */
[----:B------:R-:W4:Y:S01]  /*03c0*/  LDG.E.64 R22, desc[UR4][R8.64+0x18] ;  /* 0x0000180408167981 */ /* 0x000f22000c1e1b00 */
[----:B------:R-:W-:-:S06]  /*03d0*/  IMAD.WIDE R20, R0, 0x8, R24 ;  /* 0x0000000800147825 */ /* 0x000fcc00078e0218 */
[----:B------:R-:W4:Y:S01]  /*03e0*/  LDG.E.64 R20, desc[UR4][R20.64] ;  /* 0x0000000414147981 */ /* 0x000f22000c1e1b00 */
[----:B--2---:R-:W-:-:S03]  /*03f0*/  DFMA R14, R16, R14, R18 ;  /* 0x0000000e100e722b */ /* 0x004fc60000000012 */
[----:B------:R-:W2:Y:S04]  /*0400*/  LDG.E.64 R16, desc[UR4][R8.64+0x10] ;  /* 0x0000100408107981 */ /* 0x000ea8000c1e1b00 */
[----:B------:R-:W2:Y:S01]  /*0410*/  LDG.E.64 R18, desc[UR4][R24.64] ;  /* 0x0000000418127981 */ /* 0x000ea2000c1e1b00 */
[----:B------:R-:W-:Y:S01]  /*0420*/  IADD3 R26, PT, PT, R26, 0x8, RZ ;  /* 0x000000081a1a7810 */ /* 0x000fe20007ffe0ff */
[----:B---3--:R-:W-:-:S03]  /*0430*/  DFMA R10, R10, R12, R14 ;  /* 0x0000000c0a0a722b */ /* 0x008fc6000000000e */
[----:B------:R-:W-:Y:S02]  /*0440*/  ISETP.NE.AND P1, PT, R26, RZ, PT ;  /* 0x000000ff1a00720c */ /* 0x000fe40003f25270 */
[----:B------:R-:W-:-:S03]  /*0450*/  LEA R27, R0, R27, 0x3 ;  /* 0x0000001b001b7211 */ /* 0x000fc600078e18ff */
[----:B--2---:R-:W-:Y:S01]  /*0460*/  DFMA R18, R16, R18, R10 ;  /* 0x000000121012722b */ /* 0x004fe2000000000a */
[----:B------:R-:W-:-:S07]  /*0470*/  IADD3 R10, P2, PT, R8, 0x40, RZ ;  /* 0x00000040080a7810 */ /* 0x000fce0007f5e0ff */
[----:B----4-:R-:W-:Y:S01]  /*0480*/  DFMA R18, R22, R20, R18 ;  /* 0x000000141612722b */ /* 0x010fe20000000012 */
[----:B------:R-:W-:Y:S01]  /*0490*/  IMAD.X R11, RZ, RZ, R9, P2 ;  /* 0x000000ffff0b7224 */ /* 0x000fe200010e0609 */
[----:B------:R-:W-:Y:S09]  /*04a0*/  @P1 BRA `(.L_x_2) ;  /* 0xfffffffc005c1947 */ /* 0x000ff2000383ffff */
.L_x_1:
[----:B------:R-:W-:Y:S05]  /*04b0*/  @!P0 BRA `(.L_x_0) ;  /* 0x0000000000fc8947 */ /* 0x000fea0003800000 */
[----:B------:R-:W-:Y:S02]  /*04c0*/  ISETP.GE.U32.AND P1, PT, R4, 0x4, PT ;  /* 0x000000040400780c */ /* 0x000fe40003f26070 */
[----:B------:R-:W-:-:S04]  /*04d0*/  LOP3.LUT R26, R5, 0x3, RZ, 0xc0, !PT ;  /* 0x00000003051a7812 */ /* 0x000fc800078ec0ff */
[----:B------:R-:W-:-:S07]  /*04e0*/  ISETP.NE.AND P0, PT, R26, RZ, PT ;  /* 0x000000ff1a00720c */ /* 0x000fce0003f05270 */
[----:B------:R-:W-:Y:S06]  /*04f0*/  @!P1 BRA `(.L_x_3) ;  /* 0x00000000006c9947 */ /* 0x000fec0003800000 */
[----:B------:R-:W0:Y:S01]  /*0500*/  LDC.64 R24, c[0x0][0x380] ;  /* 0x0000e000ff187b82 */ /* 0x000e220000000a00 */
[----:B------:R-:W1:Y:S01]  /*0510*/  LDCU.64 UR6, c[0x0][0x380] ;  /* 0x00007000ff0677ac */ /* 0x000e620008000a00 */
[C---:B------:R-:W-:Y:S01]  /*0520*/  IMAD.IADD R9, R6.reuse, 0x1, R7 ;  /* 0x0000000106097824 */ /* 0x040fe200078e0207 */
[----:B------:R-:W-:Y:S01]  /*0530*/  IADD3 R4, P1, PT, R6, R7, RZ ;  /* 0x0000000706047210 */ /* 0x000fe20007f3e0ff */
[----:B------:R-:W-:-:S04]  /*0540*/  IMAD R13, R7, R0, R3 ;  /* 0x00000000070d7224 */ /* 0x000fc800078e0203 */
[----:B------:R-:W2:Y:S01]  /*0550*/  LDC.64 R10, c[0x0][0x388] ;  /* 0x0000e200ff0a7b82 */ /* 0x000ea20000000a00 */
[----:B0-----:R-:W-:-:S06]  /*0560*/  IMAD.WIDE.U32 R24, R9, 0x8, R24 ;  /* 0x0000000809187825 */ /* 0x001fcc00078e0018 */
[----:B------:R-:W3:Y:S01]  /*0570*/  LDG.E.64 R24, desc[UR4][R24.64] ;  /* 0x0000000418187981 */ /* 0x000ee2000c1e1b00 */
[----:B--2---:R-:W-:Y:S01]  /*0580*/  IMAD.WIDE R10, R13, 0x8, R10 ;  /* 0x000000080d0a7825 */ /* 0x004fe200078e020a */
[----:B------:R-:W-:Y:S02]  /*0590*/  IADD3.X R13, PT, PT, RZ, RZ, RZ, P1, !PT ;  /* 0x000000ffff0d7210 */ /* 0x000fe40000ffe4ff */
[----:B-1----:R-:W-:Y:S02]  /*05a0*/  LEA R28, P1, R4, UR6, 0x3 ;  /* 0x00000006041c7c11 */ /* 0x002fe4000f8218ff */
[----:B------:R-:W3:Y:S01]  /*05b0*/  LDG.E.64 R8, desc[UR4][R10.64] ;  /* 0x000000040a087981 */ /* 0x000ee2000c1e1b00 */
[----:B------:R-:W-:Y:S01]  /*05c0*/  IMAD.WIDE R14, R0, 0x8, R10 ;  /* 0x00000008000e7825 */ /* 0x000fe200078e020a */
[----:B------:R-:W-:-:S05]  /*05d0*/  LEA.HI.X R29, R4, UR7, R13, 0x3, P1 ;  /* 0x00000007041d7c11 */ /* 0x000fca00088f1c0d */
[----:B------:R-:W2:Y:S01]  /*05e0*/  LDG.E.64 R12, desc[UR4][R28.64+0x8] ;  /* 0x000008041c0c7981 */ /* 0x000ea2000c1e1b00 */
[----:B------:R-:W-:-:S03]  /*05f0*/  IMAD.WIDE R20, R0, 0x8, R14 ;  /* 0x0000000800147825 */ /* 0x000fc600078e020e */
[----:B------:R-:W2:Y:S04]  /*0600*/  LDG.E.64 R10, desc[UR4][R14.64] ;  /* 0x000000040e0a7981 */ /* 0x000ea8000c1e1b00 */
[----:B------:R-:W4:Y:S01]  /*0610*/  LDG.E.64 R16, desc[UR4][R20.64] ;  /* 0x0000000414107981 */ /* 0x000f22000c1e1b00 */
[----:B------:R-:W-:-:S03]  /*0620*/  IMAD.WIDE R22, R0, 0x8, R20 ;  /* 0x0000000800167825 */ /* 0x000fc600078e0214 */
[----:B------:R-:W4:Y:S04]  /*0630*/  LDG.E.64 R14, desc[UR4][R28.64+0x10] ;  /* 0x000010041c0e7981 */ /* 0x000f28000c1e1b00 */
[----:B------:R-:W5:Y:S04]  /*0640*/  LDG.E.64 R20, desc[UR4][R28.64+0x18] ;  /* 0x000018041c147981 */ /* 0x000f68000c1e1b00 */
[----:B------:R-:W5:Y:S01]  /*0650*/  LDG.E.64 R22, desc[UR4][R22.64] ;  /* 0x0000000416167981 */ /* 0x000f62000c1e1b00 */
[----:B------:R-:W-:Y:S01]  /*0660*/  VIADD R7, R7, 0x4 ;  /* 0x0000000407077836 */ /* 0x000fe20000000000 */
[----:B---3--:R-:W-:-:S08]  /*0670*/  DFMA R8, R24, R8, R18 ;  /* 0x000000081808722b */ /* 0x008fd00000000012 */
[----:B--2---:R-:W-:-:S08]  /*0680*/  DFMA R8, R12, R10, R8 ;  /* 0x0000000a0c08722b */ /* 0x004fd00000000008 */
[----:B----4-:R-:W-:-:S08]  /*0690*/  DFMA R8, R14, R16, R8 ;  /* 0x000000100e08722b */ /* 0x010fd00000000008 */
[----:B-----5:R-:W-:-:S11]  /*06a0*/  DFMA R18, R20, R22, R8 ;  /* 0x000000161412722b */ /* 0x020fd60000000008 */
.L_x_3:
[----:B------:R-:W-:Y:S05]  /*06b0*/  @!P0 BRA `(.L_x_0) ;  /* 0x00000000007c8947 */ /* 0x000fea0003800000 */
[----:B------:R-:W-:Y:S01]  /*06c0*/  ISETP.NE.AND P1, PT, R26, 0x1, PT ;  /* 0x000000011a00780c */ /* 0x000fe20003f25270 */
[----:B------:R-:W0:Y:S01]  /*06d0*/  LDC.64 R10, c[0x0][0x380] ;  /* 0x0000e000ff0a7b82 */ /* 0x000e220000000a00 */
[----:B------:R-:W-:-:S04]  /*06e0*/  LOP3.LUT R14, R5, 0x1, RZ, 0xc0, !PT ;  /* 0x00000001050e7812 */ /* 0x000fc800078ec0ff */
[----:B------:R-:W-:-:S03]  /*06f0*/  ISETP.NE.U32.AND P0, PT, R14, 0x1, PT ;  /* 0x000000010e00780c */ /* 0x000fc60003f05070 */
[----:B------:R-:W1:Y:S04]  /*0700*/  LDC.64 R20, c[0x0][0x388] ;  /* 0x0000e200ff147b82 */ /* 0x000e680000000a00 */
[CC--:B------:R-:W-:Y:S01]  /*0710*/  @P1 IADD3 R15, PT, PT, R6.reuse, R7.reuse, RZ ;  /* 0x00000007060f1210 */ /* 0x0c0fe20007ffe0ff */
[C---:B------:R-:W-:Y:S01]  /*0720*/  @P1 IMAD R17, R7.reuse, R0, R3 ;  /* 0x0000000007111224 */ /* 0x040fe200078e0203 */
[----:B------:R-:W-:Y:S01]  /*0730*/  @P1 IADD3 R16, P2, PT, R6, R7, RZ ;  /* 0x0000000706101210 */ /* 0x000fe20007f5e0ff */
[----:B------:R-:W-:Y:S01]  /*0740*/  @P1 VIADD R7, R7, 0x2 ;  /* 0x0000000207071836 */ /* 0x000fe20000000000 */
[----:B------:R-:W2:Y:S08]  /*0750*/  @P1 LDC.64 R8, c[0x0][0x380] ;  /* 0x0000e000ff081b82 */ /* 0x000eb00000000a00 */
[----:B------:R-:W3:Y:S01]  /*0760*/  LDC.64 R12, c[0x0][0x380] ;  /* 0x0000e000ff0c7b82 */ /* 0x000ee20000000a00 */
[----:B0-----:R-:W-:-:S06]  /*0770*/  @P1 IMAD.WIDE.U32 R14, R15, 0x8, R10 ;  /* 0x000000080f0e1825 */ /* 0x001fcc00078e000a */
[----:B------:R-:W4:Y:S01]  /*0780*/  @P1 LDG.E.64 R14, desc[UR4][R14.64] ;  /* 0x000000040e0e1981 */ /* 0x000f22000c1e1b00 */
[----:B------:R-:W0:Y:S01]  /*0790*/  LDC.64 R4, c[0x0][0x388] ;  /* 0x0000e200ff047b82 */ /* 0x000e220000000a00 */
[----:B-1----:R-:W-:Y:S01]  /*07a0*/  @P1 IMAD.WIDE R20, R17, 0x8, R20 ;  /* 0x0000000811141825 */ /* 0x002fe200078e0214 */
[----:B------:R-:W-:-:S04]  /*07b0*/  @P1 IADD3.X R17, PT, PT, RZ, RZ, RZ, P2, !PT ;  /* 0x000000ffff111210 */ /* 0x000fc800017fe4ff */
[----:B------:R-:W4:Y:S01]  /*07c0*/  @P1 LDG.E.64 R10, desc[UR4][R20.64] ;  /* 0x00000004140a1981 */ /* 0x000f22000c1e1b00 */
[----:B--2---:R-:W-:Y:S01]  /*07d0*/  @P1 LEA R8, P2, R16, R8, 0x3 ;  /* 0x0000000810081211 */ /* 0x004fe200078418ff */
[----:B------:R-:W-:-:S03]  /*07e0*/  @P1 IMAD.WIDE R22, R0, 0x8, R20 ;  /* 0x0000000800161825 */ /* 0x000fc600078e0214 */
[----:B------:R-:W-:Y:S01]  /*07f0*/  @P1 LEA.HI.X R9, R16, R9, R17, 0x3, P2 ;  /* 0x0000000910091211 */ /* 0x000fe200010f1c11 */
[----:B------:R-:W-:Y:S01]  /*0800*/  @!P0 IMAD R25, R7, R0, R3 ;  /* 0x0000000007198224 */ /* 0x000fe200078e0203 */
[----:B------:R-:W-:Y:S02]  /*0810*/  @!P0 IADD3 R17, PT, PT, R6, R7, RZ ;  /* 0x0000000706118210 */ /* 0x000fe40007ffe0ff */
[----:B------:R-:W2:Y:S04]  /*0820*/  @P1 LDG.E.64 R6, desc[UR4][R22.64] ;  /* 0x0000000416061981 */ /* 0x000ea8000c1e1b00 */
[----:B------:R-:W2:Y:S01]  /*0830*/  @P1 LDG.E.64 R8, desc[UR4][R8.64+0x8] ;  /* 0x0000080408081981 */ /* 0x000ea2000c1e1b00 */
[----:B---3--:R-:W-:-:S04]  /*0840*/  @!P0 IMAD.WIDE.U32 R12, R17, 0x8, R12 ;  /* 0x00000008110c8825 */ /* 0x008fc800078e000c */
[----:B0-----:R-:W-:Y:S02]  /*0850*/  @!P0 IMAD.WIDE R4, R25, 0x8, R4 ;  /* 0x0000000819048825 */ /* 0x001fe400078e0204 */
[----:B------:R-:W3:Y:S04]  /*0860*/  @!P0 LDG.E.64 R12, desc[UR4][R12.64] ;  /* 0x000000040c0c8981 */ /* 0x000ee8000c1e1b00 */
[----:B------:R-:W3:Y:S01]  /*0870*/  @!P0 LDG.E.64 R4, desc[UR4][R4.64] ;  /* 0x0000000404048981 */ /* 0x000ee2000c1e1b00 */
[----:B----4-:R-:W-:-:S08]  /*0880*/  @P1 DFMA R10, R14, R10, R18 ;  /* 0x0000000a0e0a122b */ /* 0x010fd00000000012 */
[----:B--2---:R-:W-:-:S08]  /*0890*/  @P1 DFMA R18, R8, R6, R10 ;  /* 0x000000060812122b */ /* 0x004fd0000000000a */
[----:B---3--:R-:W-:-:S11]  /*08a0*/  @!P0 DFMA R18, R12, R4, R18 ;  /* 0x000000040c12822b */ /* 0x008fd60000000012 */
.L_x_0:
[----:B------:R-:W0:Y:S01]  /*08b0*/  LDC.64 R4, c[0x0][0x390] ;  /* 0x0000e400ff047b82 */ /* 0x000e220000000a00 */
[----:B------:R-:W-:-:S04]  /*08c0*/  IMAD R3, R2, R0, R3 ;  /* 0x0000000002037224 */ /* 0x000fc800078e0203 */
[----:B0-----:R-:W-:-:S05]  /*08d0*/  IMAD.WIDE R2, R3, 0x8, R4 ;  /* 0x0000000803027825 */ /* 0x001fca00078e0204 */
[----:B------:R-:W-:Y:S01]  /*08e0*/  STG.E.64 desc[UR4][R2.64], R18 ;  /* 0x0000001202007986 */ /* 0x000fe2000c101b04 */
[----:B------:R-:W-:Y:S05]  /*08f0*/  EXIT ;  /* 0x000000000000794d */ /* 0x000fea0003800000 */
.L_x_4:
[----:B------:R-:W-:-:S00]  /*0900*/  BRA `(.L_x_4) ;  /* 0xfffffffc00fc7947 */ /* 0x000fc0000383ffff */
[----:B------:R-:W-:-:S00]  /*0910*/  NOP ;  /* 0x0000000000007918 */ /* 0x000fc00000000000 */
        /* <DEDUP_REMOVED lines=14> */
.L_x_5:


//--------------------- .nv.shared.reserved.0     --------------------------
	.section	.nv.shared.reserved.0,"aw",@nobits
	.weak		__nv_reservedSMEM_offset_0_alias
	.size		__nv_reservedSMEM_offset_0_alias, 0, 64
	.other		__nv_reservedSMEM_offset_0_alias,@"STO_CUDA_RESERVED_SHARED STV_DEFAULT"
__nv_reservedSMEM_offset_0_alias:
	.zero		0
	.zero		64


//--------------------- .nv.constant0._Z9matrixMulPdS_S_iii --------------------------
	.section	.nv.constant0._Z9matrixMulPdS_S_iii,"a",@progbits
	.sectionflags	@""
	.align	4
.nv.constant0._Z9matrixMulPdS_S_iii:
	.zero		932


//--------------------- SYMBOLS --------------------------

	.type		.nv.reservedSmem.offset0,@object
	.size		.nv.reservedSmem.offset0,0x4
